//
// Generated by NVIDIA NVVM Compiler
//
// Compiler Build ID: CL-36424714
// Cuda compilation tools, release 13.0, V13.0.88
// Based on NVVM 20.0.0
//

.version 9.0
.target sm_100
.address_size 64

	// .globl	_Z7plusOnePii

.visible .entry _Z7plusOnePii(
	.param .u64 .ptr .align 1 _Z7plusOnePii_param_0,
	.param .u32 _Z7plusOnePii_param_1
)
{
	.reg .pred 	%p<2>;
	.reg .b32 	%r<5>;
	.reg .b64 	%rd<5>;

	ld.param.u64 	%rd1, [_Z7plusOnePii_param_0];
	ld.param.u32 	%r2, [_Z7plusOnePii_param_1];
	mov.u32 	%r1, %tid.x;
	setp.ge.u32 	%p1, %r1, %r2;
	@%p1 bra 	$L__BB0_2;
	cvta.to.global.u64 	%rd2, %rd1;
	mul.wide.u32 	%rd3, %r1, 4;
	add.s64 	%rd4, %rd2, %rd3;
	ld.global.u32 	%r3, [%rd4];
	add.s32 	%r4, %r3, 1;
	st.global.u32 	[%rd4], %r4;
$L__BB0_2:
	ret;

}


// ===== COMPILED SASS (sm_100) =====

	.target	sm_100

	.elftype	@"ET_EXEC"


//--------------------- .note.nv.tkinfo           --------------------------
	.section	.note.nv.tkinfo,"",@"SHT_NOTE"
	.sectionflags	@"SHF_NOTE_NV_TKINFO"
	.tkinfo
        /*0018*/ 	.word	0x00000002
        /*0030*/ 	.string	""
        /*0030*/ 	.string	"ptxas"
        /*0030*/ 	.string	"Cuda compilation tools, release 13.0, V13.0.88"
        /*0030*/ 	.string	"Build cuda_13.0.r13.0/compiler.36424714_0"
        /*0030*/ 	.string	"-arch sm_100 -m 64 "



//--------------------- .note.nv.cuinfo           --------------------------
	.section	.note.nv.cuinfo,"",@"SHT_NOTE"
	.sectionflags	@"SHF_NOTE_NV_CUINFO"
        /*0018*/ 	.short	0x0002
        /*001a*/ 	.short	0x0064
        /*001c*/ 	.short	0x0082
	.zero		2


//--------------------- .nv.info                  --------------------------
	.section	.nv.info,"",@"SHT_CUDA_INFO"
	.align	4


	//----- nvinfo : EIATTR_REGCOUNT
	.align		4
        /*0000*/ 	.byte	0x04, 0x2f
        /*0002*/ 	.short	(.L_1 - .L_0)
	.align		4
.L_0:
        /*0004*/ 	.word	index@(_Z7plusOnePii)
        /*0008*/ 	.word	0x00000008


	//----- nvinfo : EIATTR_FRAME_SIZE
	.align		4
.L_1:
        /*000c*/ 	.byte	0x04, 0x11
        /*000e*/ 	.short	(.L_3 - .L_2)
	.align		4
.L_2:
        /*0010*/ 	.word	index@(_Z7plusOnePii)
        /*0014*/ 	.word	0x00000000


	//----- nvinfo : EIATTR_MIN_STACK_SIZE
	.align		4
.L_3:
        /*0018*/ 	.byte	0x04, 0x12
        /*001a*/ 	.short	(.L_5 - .L_4)
	.align		4
.L_4:
        /*001c*/ 	.word	index@(_Z7plusOnePii)
        /*0020*/ 	.word	0x00000000
.L_5:


//--------------------- .nv.compat                --------------------------
	.section	.nv.compat,"",@"SHT_CUDA_COMPAT_INFO"
	.align	4
        /*0000*/ 	.byte	0x02, 0x09, 0x00, 0x00, 0x02, 0x02, 0x01, 0x00, 0x02, 0x05, 0x05, 0x00, 0x03, 0x07, 0x01, 0x01
        /*0010*/ 	.byte	0x02, 0x03, 0x00, 0x00, 0x02, 0x06, 0x01, 0x00, 0x04, 0x0b, 0x08, 0x00, 0x09, 0x00, 0x00, 0x00
        /*0020*/ 	.byte	0x00, 0x00, 0x00, 0x00


//--------------------- .nv.info._Z7plusOnePii    --------------------------
	.section	.nv.info._Z7plusOnePii,"",@"SHT_CUDA_INFO"
	.sectionflags	@""
	.align	4


	//----- nvinfo : EIATTR_CUDA_API_VERSION
	.align		4
        /*0000*/ 	.byte	0x04, 0x37
        /*0002*/ 	.short	(.L_7 - .L_6)
.L_6:
        /*0004*/ 	.word	0x00000082


	//----- nvinfo : EIATTR_KPARAM_INFO
	.align		4
.L_7:
        /*0008*/ 	.byte	0x04, 0x17
        /*000a*/ 	.short	(.L_9 - .L_8)
.L_8:
        /*000c*/ 	.word	0x00000000
        /*0010*/ 	.short	0x0001
        /*0012*/ 	.short	0x0008
        /*0014*/ 	.byte	0x00, 0xf0, 0x11, 0x00


	//----- nvinfo : EIATTR_KPARAM_INFO
	.align		4
.L_9:
        /*0018*/ 	.byte	0x04, 0x17
        /*001a*/ 	.short	(.L_11 - .L_10)
.L_10:
        /*001c*/ 	.word	0x00000000
        /*0020*/ 	.short	0x0000
        /*0022*/ 	.short	0x0000
        /*0024*/ 	.byte	0x00, 0xf5, 0x21, 0x00


	//----- nvinfo : EIATTR_SPARSE_MMA_MASK
	.align		4
.L_11:
        /*0028*/ 	.byte	0x03, 0x50
        /*002a*/ 	.short	0x0000


	//----- nvinfo : EIATTR_MAXREG_COUNT
	.align		4
        /*002c*/ 	.byte	0x03, 0x1b
        /*002e*/ 	.short	0x00ff


	//----- nvinfo : EIATTR_MERCURY_ISA_VERSION
	.align		4
        /*0030*/ 	.byte	0x03, 0x5f
        /*0032*/ 	.short	0x0101


	//----- nvinfo : EIATTR_VRC_CTA_INIT_COUNT
	.align		4
        /*0034*/ 	.byte	0x02, 0x4a
	.zero		1
	.zero		1


	//----- nvinfo : EIATTR_EXIT_INSTR_OFFSETS
	.align		4
        /*0038*/ 	.byte	0x04, 0x1c
        /*003a*/ 	.short	(.L_13 - .L_12)


	//   ....[0]....
.L_12:
        /*003c*/ 	.word	0x00000040


	//   ....[1]....
        /*0040*/ 	.word	0x000000b0


	//----- nvinfo : EIATTR_CBANK_PARAM_SIZE
	.align		4
.L_13:
        /*0044*/ 	.byte	0x03, 0x19
        /*0046*/ 	.short	0x000c


	//----- nvinfo : EIATTR_PARAM_CBANK
	.align		4
        /*0048*/ 	.byte	0x04, 0x0a
        /*004a*/ 	.short	(.L_15 - .L_14)
	.align		4
.L_14:
        /*004c*/ 	.word	index@(.nv.constant0._Z7plusOnePii)
        /*0050*/ 	.short	0x0380
        /*0052*/ 	.short	0x000c


	//----- nvinfo : EIATTR_SW_WAR
	.align		4
.L_15:
        /*0054*/ 	.byte	0x04, 0x36
        /*0056*/ 	.short	(.L_17 - .L_16)
.L_16:
        /*0058*/ 	.word	0x00000008
.L_17:


//--------------------- .nv.callgraph             --------------------------
	.section	.nv.callgraph,"",@"SHT_CUDA_CALLGRAPH"
	.align	4
	.sectionentsize	8
	.align		4
        /*0000*/ 	.word	0x00000000
	.align		4
        /*0004*/ 	.word	0xffffffff
	.align		4
        /*0008*/ 	.word	0x00000000
	.align		4
        /*000c*/ 	.word	0xfffffffe
	.align		4
        /*0010*/ 	.word	0x00000000
	.align		4
        /*0014*/ 	.word	0xfffffffd
	.align		4
        /*0018*/ 	.word	0x00000000
	.align		4
        /*001c*/ 	.word	0xfffffffc


//--------------------- .text._Z7plusOnePii       --------------------------
	.section	.text._Z7plusOnePii,"ax",@progbits
	.align	128
        .global         _Z7plusOnePii
        .type           _Z7plusOnePii,@function
        .size           _Z7plusOnePii,(.L_x_1 - _Z7plusOnePii)
        .other          _Z7plusOnePii,@"STO_CUDA_ENTRY STV_DEFAULT"
_Z7plusOnePii:
.text._Z7plusOnePii:
[----:B------:R-:W-:Y:S01]  /*0000*/  LDC R1, c[0x0][0x37c] ;  /* 0x0000df00ff017b82 */ /* 0x000fe20000000800 */
[----:B------:R-:W0:Y:S01]  /*0010*/  S2R R5, SR_TID.X ;  /* 0x0000000000057919 */ /* 0x000e220000002100 */
[----:B------:R-:W0:Y:S02]  /*0020*/  LDCU UR4, c[0x0][0x388] ;  /* 0x00007100ff0477ac */ /* 0x000e240008000800 */
[----:B0-----:R-:W-:-:S13]  /*0030*/  ISETP.GE.U32.AND P0, PT, R5, UR4, PT ;  /* 0x0000000405007c0c */ /* 0x001fda000bf06070 */
[----:B------:R-:W-:Y:S05]  /*0040*/  @P0 EXIT ;  /* 0x000000000000094d */ /* 0x000fea0003800000 */
[----:B------:R-:W0:Y:S01]  /*0050*/  LDC.64 R2, c[0x0][0x380] ;  /* 0x0000e000ff027b82 */ /* 0x000e220000000a00 */
[----:B------:R-:W1:Y:S01]  /*0060*/  LDCU.64 UR4, c[0x0][0x358] ;  /* 0x00006b00ff0477ac */ /* 0x000e620008000a00 */
[----:B0-----:R-:W-:-:S05]  /*0070*/  IMAD.WIDE.U32 R2, R5, 0x4, R2 ;  /* 0x0000000405027825 */ /* 0x001fca00078e0002 */
[----:B-1----:R-:W2:Y:S02]  /*0080*/  LDG.E R0, desc[UR4][R2.64] ;  /* 0x0000000402007981 */ /* 0x002ea4000c1e1900 */
[----:B--2---:R-:W-:-:S05]  /*0090*/  IADD3 R5, PT, PT, R0, 0x1, RZ ;  /* 0x0000000100057810 */ /* 0x004fca0007ffe0ff */
[----:B------:R-:W-:Y:S01]  /*00a0*/  STG.E desc[UR4][R2.64], R5 ;  /* 0x0000000502007986 */ /* 0x000fe2000c101904 */
[----:B------:R-:W-:Y:S05]  /*00b0*/  EXIT ;  /* 0x000000000000794d */ /* 0x000fea0003800000 */
.L_x_0:
[----:B------:R-:W-:-:S00]  /*00c0*/  BRA `(.L_x_0) ;  /* 0xfffffffc00fc7947 */ /* 0x000fc0000383ffff */
[----:B------:R-:W-:-:S00]  /*00d0*/  NOP ;  /* 0x0000000000007918 */ /* 0x000fc00000000000 */
        /* <DEDUP_REMOVED lines=10> */
.L_x_1:


//--------------------- .nv.shared.reserved.0     --------------------------
	.section	.nv.shared.reserved.0,"aw",@nobits
	.weak		__nv_reservedSMEM_offset_0_alias
	.size		__nv_reservedSMEM_offset_0_alias, 0, 64
	.other		__nv_reservedSMEM_offset_0_alias,@"STO_CUDA_RESERVED_SHARED STV_DEFAULT"
__nv_reservedSMEM_offset_0_alias:
	.zero		0
	.zero		64


//--------------------- .nv.constant0._Z7plusOnePii --------------------------
	.section	.nv.constant0._Z7plusOnePii,"a",@progbits
	.sectionflags	@""
	.align	4
.nv.constant0._Z7plusOnePii:
	.zero		908


//--------------------- SYMBOLS --------------------------

	.type		.nv.reservedSmem.offset0,@object
	.size		.nv.reservedSmem.offset0,0x4
